//
// Generated by NVIDIA NVVM Compiler
//
// Compiler Build ID: CL-36424714
// Cuda compilation tools, release 13.0, V13.0.88
// Based on NVVM 20.0.0
//

.version 9.0
.target sm_100
.address_size 64

	// .globl	_Z12mandelKernelffPiiiffii

.visible .entry _Z12mandelKernelffPiiiffii(
	.param .f32 _Z12mandelKernelffPiiiffii_param_0,
	.param .f32 _Z12mandelKernelffPiiiffii_param_1,
	.param .u64 .ptr .align 1 _Z12mandelKernelffPiiiffii_param_2,
	.param .u32 _Z12mandelKernelffPiiiffii_param_3,
	.param .u32 _Z12mandelKernelffPiiiffii_param_4,
	.param .f32 _Z12mandelKernelffPiiiffii_param_5,
	.param .f32 _Z12mandelKernelffPiiiffii_param_6,
	.param .u32 _Z12mandelKernelffPiiiffii_param_7,
	.param .u32 _Z12mandelKernelffPiiiffii_param_8
)
{
	.reg .pred 	%p<4>;
	.reg .b32 	%r<21>;
	.reg .b32 	%f<20>;
	.reg .b64 	%rd<5>;

	ld.param.f32 	%f9, [_Z12mandelKernelffPiiiffii_param_0];
	ld.param.f32 	%f10, [_Z12mandelKernelffPiiiffii_param_1];
	ld.param.u64 	%rd1, [_Z12mandelKernelffPiiiffii_param_2];
	ld.param.u32 	%r6, [_Z12mandelKernelffPiiiffii_param_3];
	ld.param.f32 	%f11, [_Z12mandelKernelffPiiiffii_param_5];
	ld.param.f32 	%f12, [_Z12mandelKernelffPiiiffii_param_6];
	ld.param.u32 	%r7, [_Z12mandelKernelffPiiiffii_param_7];
	ld.param.u32 	%r9, [_Z12mandelKernelffPiiiffii_param_8];
	mov.u32 	%r10, %ctaid.x;
	mov.u32 	%r11, %ntid.x;
	mov.u32 	%r12, %tid.x;
	mad.lo.s32 	%r1, %r10, %r11, %r12;
	mov.u32 	%r13, %ctaid.y;
	mov.u32 	%r14, %ntid.y;
	mov.u32 	%r15, %tid.y;
	mad.lo.s32 	%r2, %r13, %r14, %r15;
	cvt.rn.f32.s32 	%f13, %r1;
	fma.rn.f32 	%f1, %f11, %f13, %f9;
	add.s32 	%r16, %r9, %r2;
	cvt.rn.f32.s32 	%f14, %r16;
	fma.rn.f32 	%f2, %f12, %f14, %f10;
	setp.lt.s32 	%p1, %r7, 1;
	mov.b32 	%r20, 0;
	@%p1 bra 	$L__BB0_4;
	mov.b32 	%r19, 0;
	mov.f32 	%f18, %f2;
	mov.f32 	%f19, %f1;
$L__BB0_2:
	mul.f32 	%f5, %f19, %f19;
	mul.f32 	%f6, %f18, %f18;
	add.f32 	%f15, %f5, %f6;
	setp.gt.f32 	%p2, %f15, 0f40800000;
	mov.u32 	%r20, %r19;
	@%p2 bra 	$L__BB0_4;
	sub.f32 	%f16, %f5, %f6;
	add.f32 	%f17, %f19, %f19;
	add.f32 	%f19, %f1, %f16;
	fma.rn.f32 	%f18, %f17, %f18, %f2;
	add.s32 	%r19, %r19, 1;
	setp.ne.s32 	%p3, %r19, %r7;
	mov.u32 	%r20, %r7;
	@%p3 bra 	$L__BB0_2;
$L__BB0_4:
	cvta.to.global.u64 	%rd2, %rd1;
	mad.lo.s32 	%r18, %r6, %r2, %r1;
	mul.wide.s32 	%rd3, %r18, 4;
	add.s64 	%rd4, %rd2, %rd3;
	st.global.u32 	[%rd4], %r20;
	ret;

}


// ===== COMPILED SASS (sm_100) =====

	.target	sm_100

	.elftype	@"ET_EXEC"


//--------------------- .note.nv.tkinfo           --------------------------
	.section	.note.nv.tkinfo,"",@"SHT_NOTE"
	.sectionflags	@"SHF_NOTE_NV_TKINFO"
	.tkinfo
        /*0018*/ 	.word	0x00000002
        /*0030*/ 	.string	""
        /*0030*/ 	.string	"ptxas"
        /*0030*/ 	.string	"Cuda compilation tools, release 13.0, V13.0.88"
        /*0030*/ 	.string	"Build cuda_13.0.r13.0/compiler.36424714_0"
        /*0030*/ 	.string	"-arch sm_100 -m 64 "



//--------------------- .note.nv.cuinfo           --------------------------
	.section	.note.nv.cuinfo,"",@"SHT_NOTE"
	.sectionflags	@"SHF_NOTE_NV_CUINFO"
        /*0018*/ 	.short	0x0002
        /*001a*/ 	.short	0x0064
        /*001c*/ 	.short	0x0082
	.zero		2


//--------------------- .nv.info                  --------------------------
	.section	.nv.info,"",@"SHT_CUDA_INFO"
	.align	4


	//----- nvinfo : EIATTR_REGCOUNT
	.align		4
        /*0000*/ 	.byte	0x04, 0x2f
        /*0002*/ 	.short	(.L_1 - .L_0)
	.align		4
.L_0:
        /*0004*/ 	.word	index@(_Z12mandelKernelffPiiiffii)
        /*0008*/ 	.word	0x00000010


	//----- nvinfo : EIATTR_FRAME_SIZE
	.align		4
.L_1:
        /*000c*/ 	.byte	0x04, 0x11
        /*000e*/ 	.short	(.L_3 - .L_2)
	.align		4
.L_2:
        /*0010*/ 	.word	index@(_Z12mandelKernelffPiiiffii)
        /*0014*/ 	.word	0x00000000


	//----- nvinfo : EIATTR_MIN_STACK_SIZE
	.align		4
.L_3:
        /*0018*/ 	.byte	0x04, 0x12
        /*001a*/ 	.short	(.L_5 - .L_4)
	.align		4
.L_4:
        /*001c*/ 	.word	index@(_Z12mandelKernelffPiiiffii)
        /*0020*/ 	.word	0x00000000
.L_5:


//--------------------- .nv.compat                --------------------------
	.section	.nv.compat,"",@"SHT_CUDA_COMPAT_INFO"
	.align	4
        /*0000*/ 	.byte	0x02, 0x09, 0x00, 0x00, 0x02, 0x02, 0x01, 0x00, 0x02, 0x05, 0x05, 0x00, 0x03, 0x07, 0x01, 0x01
        /*0010*/ 	.byte	0x02, 0x03, 0x00, 0x00, 0x02, 0x06, 0x01, 0x00, 0x04, 0x0b, 0x08, 0x00, 0x01, 0x00, 0x00, 0x00
        /*0020*/ 	.byte	0x00, 0x00, 0x00, 0x00


//--------------------- .nv.info._Z12mandelKernelffPiiiffii --------------------------
	.section	.nv.info._Z12mandelKernelffPiiiffii,"",@"SHT_CUDA_INFO"
	.sectionflags	@""
	.align	4


	//----- nvinfo : EIATTR_CUDA_API_VERSION
	.align		4
        /*0000*/ 	.byte	0x04, 0x37
        /*0002*/ 	.short	(.L_7 - .L_6)
.L_6:
        /*0004*/ 	.word	0x00000082


	//----- nvinfo : EIATTR_KPARAM_INFO
	.align		4
.L_7:
        /*0008*/ 	.byte	0x04, 0x17
        /*000a*/ 	.short	(.L_9 - .L_8)
.L_8:
        /*000c*/ 	.word	0x00000000
        /*0010*/ 	.short	0x0008
        /*0012*/ 	.short	0x0024
        /*0014*/ 	.byte	0x00, 0xf0, 0x11, 0x00


	//----- nvinfo : EIATTR_KPARAM_INFO
	.align		4
.L_9:
        /*0018*/ 	.byte	0x04, 0x17
        /*001a*/ 	.short	(.L_11 - .L_10)
.L_10:
        /*001c*/ 	.word	0x00000000
        /*0020*/ 	.short	0x0007
        /*0022*/ 	.short	0x0020
        /*0024*/ 	.byte	0x00, 0xf0, 0x11, 0x00


	//----- nvinfo : EIATTR_KPARAM_INFO
	.align		4
.L_11:
        /*0028*/ 	.byte	0x04, 0x17
        /*002a*/ 	.short	(.L_13 - .L_12)
.L_12:
        /*002c*/ 	.word	0x00000000
        /*0030*/ 	.short	0x0006
        /*0032*/ 	.short	0x001c
        /*0034*/ 	.byte	0x00, 0xf0, 0x11, 0x00


	//----- nvinfo : EIATTR_KPARAM_INFO
	.align		4
.L_13:
        /*0038*/ 	.byte	0x04, 0x17
        /*003a*/ 	.short	(.L_15 - .L_14)
.L_14:
        /*003c*/ 	.word	0x00000000
        /*0040*/ 	.short	0x0005
        /*0042*/ 	.short	0x0018
        /*0044*/ 	.byte	0x00, 0xf0, 0x11, 0x00


	//----- nvinfo : EIATTR_KPARAM_INFO
	.align		4
.L_15:
        /*0048*/ 	.byte	0x04, 0x17
        /*004a*/ 	.short	(.L_17 - .L_16)
.L_16:
        /*004c*/ 	.word	0x00000000
        /*0050*/ 	.short	0x0004
        /*0052*/ 	.short	0x0014
        /*0054*/ 	.byte	0x00, 0xf0, 0x11, 0x00


	//----- nvinfo : EIATTR_KPARAM_INFO
	.align		4
.L_17:
        /*0058*/ 	.byte	0x04, 0x17
        /*005a*/ 	.short	(.L_19 - .L_18)
.L_18:
        /*005c*/ 	.word	0x00000000
        /*0060*/ 	.short	0x0003
        /*0062*/ 	.short	0x0010
        /*0064*/ 	.byte	0x00, 0xf0, 0x11, 0x00


	//----- nvinfo : EIATTR_KPARAM_INFO
	.align		4
.L_19:
        /*0068*/ 	.byte	0x04, 0x17
        /*006a*/ 	.short	(.L_21 - .L_20)
.L_20:
        /*006c*/ 	.word	0x00000000
        /*0070*/ 	.short	0x0002
        /*0072*/ 	.short	0x0008
        /*0074*/ 	.byte	0x00, 0xf5, 0x21, 0x00


	//----- nvinfo : EIATTR_KPARAM_INFO
	.align		4
.L_21:
        /*0078*/ 	.byte	0x04, 0x17
        /*007a*/ 	.short	(.L_23 - .L_22)
.L_22:
        /*007c*/ 	.word	0x00000000
        /*0080*/ 	.short	0x0001
        /*0082*/ 	.short	0x0004
        /*0084*/ 	.byte	0x00, 0xf0, 0x11, 0x00


	//----- nvinfo : EIATTR_KPARAM_INFO
	.align		4
.L_23:
        /*0088*/ 	.byte	0x04, 0x17
        /*008a*/ 	.short	(.L_25 - .L_24)
.L_24:
        /*008c*/ 	.word	0x00000000
        /*0090*/ 	.short	0x0000
        /*0092*/ 	.short	0x0000
        /*0094*/ 	.byte	0x00, 0xf0, 0x11, 0x00


	//----- nvinfo : EIATTR_SPARSE_MMA_MASK
	.align		4
.L_25:
        /*0098*/ 	.byte	0x03, 0x50
        /*009a*/ 	.short	0x0000


	//----- nvinfo : EIATTR_MAXREG_COUNT
	.align		4
        /*009c*/ 	.byte	0x03, 0x1b
        /*009e*/ 	.short	0x00ff


	//----- nvinfo : EIATTR_MERCURY_ISA_VERSION
	.align		4
        /*00a0*/ 	.byte	0x03, 0x5f
        /*00a2*/ 	.short	0x0101


	//----- nvinfo : EIATTR_VRC_CTA_INIT_COUNT
	.align		4
        /*00a4*/ 	.byte	0x02, 0x4a
	.zero		1
	.zero		1


	//----- nvinfo : EIATTR_EXIT_INSTR_OFFSETS
	.align		4
        /*00a8*/ 	.byte	0x04, 0x1c
        /*00aa*/ 	.short	(.L_27 - .L_26)


	//   ....[0]....
.L_26:
        /*00ac*/ 	.word	0x000002e0


	//----- nvinfo : EIATTR_CRS_STACK_SIZE
	.align		4
.L_27:
        /*00b0*/ 	.byte	0x04, 0x1e
        /*00b2*/ 	.short	(.L_29 - .L_28)
.L_28:
        /*00b4*/ 	.word	0x00000000


	//----- nvinfo : EIATTR_CBANK_PARAM_SIZE
	.align		4
.L_29:
        /*00b8*/ 	.byte	0x03, 0x19
        /*00ba*/ 	.short	0x0028


	//----- nvinfo : EIATTR_PARAM_CBANK
	.align		4
        /*00bc*/ 	.byte	0x04, 0x0a
        /*00be*/ 	.short	(.L_31 - .L_30)
	.align		4
.L_30:
        /*00c0*/ 	.word	index@(.nv.constant0._Z12mandelKernelffPiiiffii)
        /*00c4*/ 	.short	0x0380
        /*00c6*/ 	.short	0x0028


	//----- nvinfo : EIATTR_SW_WAR
	.align		4
.L_31:
        /*00c8*/ 	.byte	0x04, 0x36
        /*00ca*/ 	.short	(.L_33 - .L_32)
.L_32:
        /*00cc*/ 	.word	0x00000008
.L_33:


//--------------------- .nv.callgraph             --------------------------
	.section	.nv.callgraph,"",@"SHT_CUDA_CALLGRAPH"
	.align	4
	.sectionentsize	8
	.align		4
        /*0000*/ 	.word	0x00000000
	.align		4
        /*0004*/ 	.word	0xffffffff
	.align		4
        /*0008*/ 	.word	0x00000000
	.align		4
        /*000c*/ 	.word	0xfffffffe
	.align		4
        /*0010*/ 	.word	0x00000000
	.align		4
        /*0014*/ 	.word	0xfffffffd
	.align		4
        /*0018*/ 	.word	0x00000000
	.align		4
        /*001c*/ 	.word	0xfffffffc


//--------------------- .text._Z12mandelKernelffPiiiffii --------------------------
	.section	.text._Z12mandelKernelffPiiiffii,"ax",@progbits
	.align	128
        .global         _Z12mandelKernelffPiiiffii
        .type           _Z12mandelKernelffPiiiffii,@function
        .size           _Z12mandelKernelffPiiiffii,(.L_x_4 - _Z12mandelKernelffPiiiffii)
        .other          _Z12mandelKernelffPiiiffii,@"STO_CUDA_ENTRY STV_DEFAULT"
_Z12mandelKernelffPiiiffii:
.text._Z12mandelKernelffPiiiffii:
[----:B------:R-:W-:Y:S01]  /*0000*/  LDC R1, c[0x0][0x37c] ;  /* 0x0000df00ff017b82 */ /* 0x000fe20000000800 */
[----:B------:R-:W0:Y:S07]  /*0010*/  S2R R2, SR_TID.Y ;  /* 0x0000000000027919 */ /* 0x000e2e0000002200 */
[----:B------:R-:W1:Y:S01]  /*0020*/  LDC R0, c[0x0][0x360] ;  /* 0x0000d800ff007b82 */ /* 0x000e620000000800 */
[----:B------:R-:W2:Y:S01]  /*0030*/  LDCU.64 UR8, c[0x0][0x3a0] ;  /* 0x00007400ff0877ac */ /* 0x000ea20008000a00 */
[----:B------:R-:W1:Y:S01]  /*0040*/  S2R R3, SR_TID.X ;  /* 0x0000000000037919 */ /* 0x000e620000002100 */
[----:B------:R-:W3:Y:S05]  /*0050*/  LDCU.64 UR6, c[0x0][0x398] ;  /* 0x00007300ff0677ac */ /* 0x000eea0008000a00 */
[----:B------:R-:W0:Y:S08]  /*0060*/  S2UR UR5, SR_CTAID.Y ;  /* 0x00000000000579c3 */ /* 0x000e300000002600 */
[----:B------:R-:W0:Y:S01]  /*0070*/  LDC R5, c[0x0][0x364] ;  /* 0x0000d900ff057b82 */ /* 0x000e220000000800 */
[----:B--2---:R-:W-:-:S07]  /*0080*/  UISETP.GE.AND UP0, UPT, UR8, 0x1, UPT ;  /* 0x000000010800788c */ /* 0x004fce000bf06270 */
[----:B------:R-:W1:Y:S08]  /*0090*/  S2UR UR4, SR_CTAID.X ;  /* 0x00000000000479c3 */ /* 0x000e700000002500 */
[----:B------:R-:W3:Y:S01]  /*00a0*/  LDC.64 R6, c[0x0][0x380] ;  /* 0x0000e000ff067b82 */ /* 0x000ee20000000a00 */
[----:B0-----:R-:W-:-:S05]  /*00b0*/  IMAD R5, R5, UR5, R2 ;  /* 0x0000000505057c24 */ /* 0x001fca000f8e0202 */
[----:B------:R-:W-:Y:S01]  /*00c0*/  IADD3 R2, PT, PT, R5, UR9, RZ ;  /* 0x0000000905027c10 */ /* 0x000fe2000fffe0ff */
[----:B-1----:R-:W-:-:S03]  /*00d0*/  IMAD R0, R0, UR4, R3 ;  /* 0x0000000400007c24 */ /* 0x002fc6000f8e0203 */
[----:B------:R-:W-:Y:S01]  /*00e0*/  I2FP.F32.S32 R2, R2 ;  /* 0x0000000200027245 */ /* 0x000fe20000201400 */
[----:B------:R-:W0:Y:S01]  /*00f0*/  LDCU.64 UR4, c[0x0][0x358] ;  /* 0x00006b00ff0477ac */ /* 0x000e220008000a00 */
[----:B------:R-:W-:-:S03]  /*0100*/  I2FP.F32.S32 R3, R0 ;  /* 0x0000000000037245 */ /* 0x000fc60000201400 */
[----:B---3--:R-:W-:Y:S01]  /*0110*/  FFMA R2, R2, UR7, R7 ;  /* 0x0000000702027c23 */ /* 0x008fe20008000007 */
[----:B------:R-:W-:Y:S02]  /*0120*/  HFMA2 R7, -RZ, RZ, 0, 0 ;  /* 0x00000000ff077431 */ /* 0x000fe400000001ff */
[----:B------:R-:W-:Y:S01]  /*0130*/  FFMA R3, R3, UR6, R6 ;  /* 0x0000000603037c23 */ /* 0x000fe20008000006 */
[----:B------:R-:W-:Y:S06]  /*0140*/  BRA.U !UP0, `(.L_x_0) ;  /* 0x0000000108507547 */ /* 0x000fec000b800000 */
[----:B------:R-:W-:Y:S01]  /*0150*/  BSSY.RECONVERGENT B0, `(.L_x_0) ;  /* 0x0000013000007945 */ /* 0x000fe20003800200 */
[----:B------:R-:W-:Y:S01]  /*0160*/  MOV R7, RZ ;  /* 0x000000ff00077202 */ /* 0x000fe20000000f00 */
[----:B------:R-:W1:Y:S01]  /*0170*/  LDCU UR7, c[0x0][0x3a0] ;  /* 0x00007400ff0777ac */ /* 0x000e620008000800 */
[----:B------:R-:W-:Y:S02]  /*0180*/  MOV R9, R2 ;  /* 0x0000000200097202 */ /* 0x000fe40000000f00 */
[----:B------:R-:W-:Y:S01]  /*0190*/  MOV R4, R3 ;  /* 0x0000000300047202 */ /* 0x000fe20000000f00 */
[----:B------:R-:W2:Y:S06]  /*01a0*/  LDCU UR8, c[0x0][0x3a0] ;  /* 0x00007400ff0877ac */ /* 0x000eac0008000800 */
.L_x_2:
[----:B------:R-:W-:Y:S01]  /*01b0*/  FMUL R6, R4, R4 ;  /* 0x0000000404067220 */ /* 0x000fe20000400000 */
[----:B------:R-:W-:-:S04]  /*01c0*/  FMUL R13, R9, R9 ;  /* 0x00000009090d7220 */ /* 0x000fc80000400000 */
[----:B------:R-:W-:-:S05]  /*01d0*/  FADD R8, R6, R13 ;  /* 0x0000000d06087221 */ /* 0x000fca0000000000 */
[----:B------:R-:W-:-:S13]  /*01e0*/  FSETP.GT.AND P0, PT, R8, 4, PT ;  /* 0x408000000800780b */ /* 0x000fda0003f04000 */
[----:B------:R-:W-:Y:S05]  /*01f0*/  @P0 BRA `(.L_x_1) ;  /* 0x0000000000200947 */ /* 0x000fea0003800000 */
[----:B------:R-:W-:Y:S01]  /*0200*/  IADD3 R7, PT, PT, R7, 0x1, RZ ;  /* 0x0000000107077810 */ /* 0x000fe20007ffe0ff */
[----:B------:R-:W-:Y:S01]  /*0210*/  FADD R11, R4, R4 ;  /* 0x00000004040b7221 */ /* 0x000fe20000000000 */
[----:B------:R-:W-:Y:S02]  /*0220*/  FADD R4, R6, -R13 ;  /* 0x8000000d06047221 */ /* 0x000fe40000000000 */
[----:B--2---:R-:W-:Y:S01]  /*0230*/  ISETP.NE.AND P0, PT, R7, UR8, PT ;  /* 0x0000000807007c0c */ /* 0x004fe2000bf05270 */
[----:B------:R-:W-:Y:S01]  /*0240*/  FFMA R9, R11, R9, R2 ;  /* 0x000000090b097223 */ /* 0x000fe20000000002 */
[----:B------:R-:W-:-:S11]  /*0250*/  FADD R4, R3, R4 ;  /* 0x0000000403047221 */ /* 0x000fd60000000000 */
[----:B------:R-:W-:Y:S05]  /*0260*/  @P0 BRA `(.L_x_2) ;  /* 0xfffffffc00d00947 */ /* 0x000fea000383ffff */
[----:B-1----:R-:W-:-:S07]  /*0270*/  MOV R7, UR7 ;  /* 0x0000000700077c02 */ /* 0x002fce0008000f00 */
.L_x_1:
[----:B012---:R-:W-:Y:S05]  /*0280*/  BSYNC.RECONVERGENT B0 ;  /* 0x0000000000007941 */ /* 0x007fea0003800200 */
.L_x_0:
[----:B------:R-:W1:Y:S01]  /*0290*/  LDC.64 R2, c[0x0][0x388] ;  /* 0x0000e200ff027b82 */ /* 0x000e620000000a00 */
[----:B------:R-:W2:Y:S02]  /*02a0*/  LDCU UR6, c[0x0][0x390] ;  /* 0x00007200ff0677ac */ /* 0x000ea40008000800 */
[----:B--2---:R-:W-:-:S04]  /*02b0*/  IMAD R5, R5, UR6, R0 ;  /* 0x0000000605057c24 */ /* 0x004fc8000f8e0200 */
[----:B-1----:R-:W-:-:S05]  /*02c0*/  IMAD.WIDE R2, R5, 0x4, R2 ;  /* 0x0000000405027825 */ /* 0x002fca00078e0202 */
[----:B0-----:R-:W-:Y:S01]  /*02d0*/  STG.E desc[UR4][R2.64], R7 ;  /* 0x0000000702007986 */ /* 0x001fe2000c101904 */
[----:B------:R-:W-:Y:S05]  /*02e0*/  EXIT ;  /* 0x000000000000794d */ /* 0x000fea0003800000 */
.L_x_3:
[----:B------:R-:W-:-:S00]  /*02f0*/  BRA `(.L_x_3) ;  /* 0xfffffffc00fc7947 */ /* 0x000fc0000383ffff */
[----:B------:R-:W-:-:S00]  /*0300*/  NOP ;  /* 0x0000000000007918 */ /* 0x000fc00000000000 */
[----:B------:R-:W-:-:S00]  /*0310*/  NOP ;  /* 0x0000000000007918 */ /* 0x000fc00000000000 */
[----:B------:R-:W-:-:S00]  /*0320*/  NOP ;  /* 0x0000000000007918 */ /* 0x000fc00000000000 */
[----:B------:R-:W-:-:S00]  /*0330*/  NOP ;  /* 0x0000000000007918 */ /* 0x000fc00000000000 */
[----:B------:R-:W-:-:S00]  /*0340*/  NOP ;  /* 0x0000000000007918 */ /* 0x000fc00000000000 */
[----:B------:R-:W-:-:S00]  /*0350*/  NOP ;  /* 0x0000000000007918 */ /* 0x000fc00000000000 */
[----:B------:R-:W-:-:S00]  /*0360*/  NOP ;  /* 0x0000000000007918 */ /* 0x000fc00000000000 */
[----:B------:R-:W-:-:S00]  /*0370*/  NOP ;  /* 0x0000000000007918 */ /* 0x000fc00000000000 */
.L_x_4:


//--------------------- .nv.shared.reserved.0     --------------------------
	.section	.nv.shared.reserved.0,"aw",@nobits
	.weak		__nv_reservedSMEM_offset_0_alias
	.size		__nv_reservedSMEM_offset_0_alias, 0, 64
	.other		__nv_reservedSMEM_offset_0_alias,@"STO_CUDA_RESERVED_SHARED STV_DEFAULT"
__nv_reservedSMEM_offset_0_alias:
	.zero		0
	.zero		64


//--------------------- .nv.constant0._Z12mandelKernelffPiiiffii --------------------------
	.section	.nv.constant0._Z12mandelKernelffPiiiffii,"a",@progbits
	.sectionflags	@""
	.align	4
.nv.constant0._Z12mandelKernelffPiiiffii:
	.zero		936


//--------------------- SYMBOLS --------------------------

	.type		.nv.reservedSmem.offset0,@object
	.size		.nv.reservedSmem.offset0,0x4
